//
// Generated by NVIDIA NVVM Compiler
//
// Compiler Build ID: CL-36424714
// Cuda compilation tools, release 13.0, V13.0.88
// Based on NVVM 20.0.0
//

.version 9.0
.target sm_100
.address_size 64

	// .globl	_Z15transposeMatrixPfPKfii

.visible .entry _Z15transposeMatrixPfPKfii(
	.param .u64 .ptr .align 1 _Z15transposeMatrixPfPKfii_param_0,
	.param .u64 .ptr .align 1 _Z15transposeMatrixPfPKfii_param_1,
	.param .u32 _Z15transposeMatrixPfPKfii_param_2,
	.param .u32 _Z15transposeMatrixPfPKfii_param_3
)
{
	.reg .pred 	%p<4>;
	.reg .b32 	%r<13>;
	.reg .b32 	%f<2>;
	.reg .b64 	%rd<9>;

	ld.param.u64 	%rd1, [_Z15transposeMatrixPfPKfii_param_0];
	ld.param.u64 	%rd2, [_Z15transposeMatrixPfPKfii_param_1];
	ld.param.u32 	%r3, [_Z15transposeMatrixPfPKfii_param_2];
	ld.param.u32 	%r4, [_Z15transposeMatrixPfPKfii_param_3];
	mov.u32 	%r5, %ctaid.y;
	mov.u32 	%r6, %ntid.y;
	mov.u32 	%r7, %tid.y;
	mad.lo.s32 	%r1, %r5, %r6, %r7;
	mov.u32 	%r8, %ctaid.x;
	mov.u32 	%r9, %ntid.x;
	mov.u32 	%r10, %tid.x;
	mad.lo.s32 	%r2, %r8, %r9, %r10;
	setp.ge.s32 	%p1, %r1, %r3;
	setp.ge.s32 	%p2, %r2, %r4;
	or.pred  	%p3, %p1, %p2;
	@%p3 bra 	$L__BB0_2;
	cvta.to.global.u64 	%rd3, %rd2;
	cvta.to.global.u64 	%rd4, %rd1;
	mad.lo.s32 	%r11, %r4, %r1, %r2;
	mul.wide.s32 	%rd5, %r11, 4;
	add.s64 	%rd6, %rd3, %rd5;
	ld.global.f32 	%f1, [%rd6];
	mad.lo.s32 	%r12, %r3, %r2, %r1;
	mul.wide.s32 	%rd7, %r12, 4;
	add.s64 	%rd8, %rd4, %rd7;
	st.global.f32 	[%rd8], %f1;
$L__BB0_2:
	ret;

}
	// .globl	_Z20matrixMultiplicationPfPKfS1_iii
.visible .entry _Z20matrixMultiplicationPfPKfS1_iii(
	.param .u64 .ptr .align 1 _Z20matrixMultiplicationPfPKfS1_iii_param_0,
	.param .u64 .ptr .align 1 _Z20matrixMultiplicationPfPKfS1_iii_param_1,
	.param .u64 .ptr .align 1 _Z20matrixMultiplicationPfPKfS1_iii_param_2,
	.param .u32 _Z20matrixMultiplicationPfPKfS1_iii_param_3,
	.param .u32 _Z20matrixMultiplicationPfPKfS1_iii_param_4,
	.param .u32 _Z20matrixMultiplicationPfPKfS1_iii_param_5
)
{
	.reg .pred 	%p<13>;
	.reg .b32 	%r<41>;
	.reg .b32 	%f<68>;
	.reg .b64 	%rd<53>;

	ld.param.u64 	%rd6, [_Z20matrixMultiplicationPfPKfS1_iii_param_0];
	ld.param.u64 	%rd7, [_Z20matrixMultiplicationPfPKfS1_iii_param_1];
	ld.param.u64 	%rd8, [_Z20matrixMultiplicationPfPKfS1_iii_param_2];
	ld.param.u32 	%r20, [_Z20matrixMultiplicationPfPKfS1_iii_param_3];
	ld.param.u32 	%r18, [_Z20matrixMultiplicationPfPKfS1_iii_param_4];
	ld.param.u32 	%r19, [_Z20matrixMultiplicationPfPKfS1_iii_param_5];
	cvta.to.global.u64 	%rd1, %rd8;
	cvta.to.global.u64 	%rd2, %rd7;
	mov.u32 	%r21, %ctaid.y;
	mov.u32 	%r22, %ntid.y;
	mov.u32 	%r23, %tid.y;
	mad.lo.s32 	%r1, %r21, %r22, %r23;
	mov.u32 	%r24, %ctaid.x;
	mov.u32 	%r25, %ntid.x;
	mov.u32 	%r26, %tid.x;
	mad.lo.s32 	%r2, %r24, %r25, %r26;
	setp.ge.s32 	%p1, %r1, %r20;
	setp.ge.s32 	%p2, %r2, %r19;
	or.pred  	%p3, %p1, %p2;
	@%p3 bra 	$L__BB1_14;
	setp.lt.s32 	%p4, %r18, 1;
	mov.f32 	%f67, 0f00000000;
	@%p4 bra 	$L__BB1_13;
	mul.lo.s32 	%r3, %r18, %r1;
	and.b32  	%r4, %r18, 7;
	setp.lt.u32 	%p5, %r18, 8;
	mov.f32 	%f67, 0f00000000;
	mov.b32 	%r39, 0;
	@%p5 bra 	$L__BB1_5;
	and.b32  	%r39, %r18, 2147483640;
	neg.s32 	%r37, %r39;
	shl.b32 	%r7, %r19, 3;
	mul.wide.u32 	%rd9, %r3, 4;
	add.s64 	%rd10, %rd9, %rd2;
	add.s64 	%rd52, %rd10, 16;
	mov.f32 	%f67, 0f00000000;
	mul.wide.s32 	%rd13, %r19, 4;
	mov.u32 	%r36, %r2;
$L__BB1_4:
	.pragma "nounroll";
	ld.global.f32 	%f17, [%rd52+-16];
	mul.wide.s32 	%rd11, %r36, 4;
	add.s64 	%rd12, %rd1, %rd11;
	ld.global.f32 	%f18, [%rd12];
	fma.rn.f32 	%f19, %f17, %f18, %f67;
	ld.global.f32 	%f20, [%rd52+-12];
	add.s64 	%rd14, %rd12, %rd13;
	ld.global.f32 	%f21, [%rd14];
	fma.rn.f32 	%f22, %f20, %f21, %f19;
	ld.global.f32 	%f23, [%rd52+-8];
	add.s64 	%rd15, %rd14, %rd13;
	ld.global.f32 	%f24, [%rd15];
	fma.rn.f32 	%f25, %f23, %f24, %f22;
	ld.global.f32 	%f26, [%rd52+-4];
	add.s64 	%rd16, %rd15, %rd13;
	ld.global.f32 	%f27, [%rd16];
	fma.rn.f32 	%f28, %f26, %f27, %f25;
	ld.global.f32 	%f29, [%rd52];
	add.s64 	%rd17, %rd16, %rd13;
	ld.global.f32 	%f30, [%rd17];
	fma.rn.f32 	%f31, %f29, %f30, %f28;
	ld.global.f32 	%f32, [%rd52+4];
	add.s64 	%rd18, %rd17, %rd13;
	ld.global.f32 	%f33, [%rd18];
	fma.rn.f32 	%f34, %f32, %f33, %f31;
	ld.global.f32 	%f35, [%rd52+8];
	add.s64 	%rd19, %rd18, %rd13;
	ld.global.f32 	%f36, [%rd19];
	fma.rn.f32 	%f37, %f35, %f36, %f34;
	ld.global.f32 	%f38, [%rd52+12];
	add.s64 	%rd20, %rd19, %rd13;
	ld.global.f32 	%f39, [%rd20];
	fma.rn.f32 	%f67, %f38, %f39, %f37;
	add.s32 	%r37, %r37, 8;
	add.s32 	%r36, %r36, %r7;
	add.s64 	%rd52, %rd52, 32;
	setp.ne.s32 	%p6, %r37, 0;
	@%p6 bra 	$L__BB1_4;
$L__BB1_5:
	setp.eq.s32 	%p7, %r4, 0;
	@%p7 bra 	$L__BB1_13;
	and.b32  	%r13, %r18, 3;
	setp.lt.u32 	%p8, %r4, 4;
	@%p8 bra 	$L__BB1_8;
	add.s32 	%r28, %r39, %r3;
	mul.wide.u32 	%rd21, %r28, 4;
	add.s64 	%rd22, %rd2, %rd21;
	ld.global.f32 	%f41, [%rd22];
	mad.lo.s32 	%r29, %r39, %r19, %r2;
	mul.wide.s32 	%rd23, %r29, 4;
	add.s64 	%rd24, %rd1, %rd23;
	ld.global.f32 	%f42, [%rd24];
	fma.rn.f32 	%f43, %f41, %f42, %f67;
	cvt.u64.u32 	%rd25, %r3;
	cvt.u64.u32 	%rd26, %r39;
	add.s64 	%rd27, %rd26, %rd25;
	shl.b64 	%rd28, %rd27, 2;
	add.s64 	%rd29, %rd2, %rd28;
	ld.global.f32 	%f44, [%rd29+4];
	mul.wide.s32 	%rd30, %r19, 4;
	add.s64 	%rd31, %rd24, %rd30;
	ld.global.f32 	%f45, [%rd31];
	fma.rn.f32 	%f46, %f44, %f45, %f43;
	ld.global.f32 	%f47, [%rd29+8];
	add.s64 	%rd32, %rd31, %rd30;
	ld.global.f32 	%f48, [%rd32];
	fma.rn.f32 	%f49, %f47, %f48, %f46;
	ld.global.f32 	%f50, [%rd29+12];
	add.s64 	%rd33, %rd32, %rd30;
	ld.global.f32 	%f51, [%rd33];
	fma.rn.f32 	%f67, %f50, %f51, %f49;
	add.s32 	%r39, %r39, 4;
$L__BB1_8:
	setp.eq.s32 	%p9, %r13, 0;
	@%p9 bra 	$L__BB1_13;
	setp.eq.s32 	%p10, %r13, 1;
	@%p10 bra 	$L__BB1_11;
	add.s32 	%r30, %r39, %r3;
	mul.wide.u32 	%rd34, %r30, 4;
	add.s64 	%rd35, %rd2, %rd34;
	ld.global.f32 	%f53, [%rd35];
	mad.lo.s32 	%r31, %r39, %r19, %r2;
	mul.wide.s32 	%rd36, %r31, 4;
	add.s64 	%rd37, %rd1, %rd36;
	ld.global.f32 	%f54, [%rd37];
	fma.rn.f32 	%f55, %f53, %f54, %f67;
	cvt.u64.u32 	%rd38, %r3;
	cvt.u64.u32 	%rd39, %r39;
	add.s64 	%rd40, %rd39, %rd38;
	shl.b64 	%rd41, %rd40, 2;
	add.s64 	%rd42, %rd2, %rd41;
	ld.global.f32 	%f56, [%rd42+4];
	mul.wide.s32 	%rd43, %r19, 4;
	add.s64 	%rd44, %rd37, %rd43;
	ld.global.f32 	%f57, [%rd44];
	fma.rn.f32 	%f67, %f56, %f57, %f55;
	add.s32 	%r39, %r39, 2;
$L__BB1_11:
	and.b32  	%r32, %r18, 1;
	setp.eq.b32 	%p11, %r32, 1;
	not.pred 	%p12, %p11;
	@%p12 bra 	$L__BB1_13;
	add.s32 	%r33, %r39, %r3;
	mul.wide.u32 	%rd45, %r33, 4;
	add.s64 	%rd46, %rd2, %rd45;
	ld.global.f32 	%f58, [%rd46];
	mad.lo.s32 	%r34, %r39, %r19, %r2;
	mul.wide.s32 	%rd47, %r34, 4;
	add.s64 	%rd48, %rd1, %rd47;
	ld.global.f32 	%f59, [%rd48];
	fma.rn.f32 	%f67, %f58, %f59, %f67;
$L__BB1_13:
	mad.lo.s32 	%r35, %r19, %r1, %r2;
	cvta.to.global.u64 	%rd49, %rd6;
	mul.wide.s32 	%rd50, %r35, 4;
	add.s64 	%rd51, %rd49, %rd50;
	st.global.f32 	[%rd51], %f67;
$L__BB1_14:
	ret;

}


// ===== COMPILED SASS (sm_100) =====

	.target	sm_100

	.elftype	@"ET_EXEC"


//--------------------- .note.nv.tkinfo           --------------------------
	.section	.note.nv.tkinfo,"",@"SHT_NOTE"
	.sectionflags	@"SHF_NOTE_NV_TKINFO"
	.tkinfo
        /*0018*/ 	.word	0x00000002
        /*0030*/ 	.string	""
        /*0030*/ 	.string	"ptxas"
        /*0030*/ 	.string	"Cuda compilation tools, release 13.0, V13.0.88"
        /*0030*/ 	.string	"Build cuda_13.0.r13.0/compiler.36424714_0"
        /*0030*/ 	.string	"-arch sm_100 -m 64 "



//--------------------- .note.nv.cuinfo           --------------------------
	.section	.note.nv.cuinfo,"",@"SHT_NOTE"
	.sectionflags	@"SHF_NOTE_NV_CUINFO"
        /*0018*/ 	.short	0x0002
        /*001a*/ 	.short	0x0064
        /*001c*/ 	.short	0x0082
	.zero		2


//--------------------- .nv.info                  --------------------------
	.section	.nv.info,"",@"SHT_CUDA_INFO"
	.align	4


	//----- nvinfo : EIATTR_REGCOUNT
	.align		4
        /*0000*/ 	.byte	0x04, 0x2f
        /*0002*/ 	.short	(.L_1 - .L_0)
	.align		4
.L_0:
        /*0004*/ 	.word	index@(_Z15transposeMatrixPfPKfii)
        /*0008*/ 	.word	0x0000000a


	//----- nvinfo : EIATTR_FRAME_SIZE
	.align		4
.L_1:
        /*000c*/ 	.byte	0x04, 0x11
        /*000e*/ 	.short	(.L_3 - .L_2)
	.align		4
.L_2:
        /*0010*/ 	.word	index@(_Z15transposeMatrixPfPKfii)
        /*0014*/ 	.word	0x00000000


	//----- nvinfo : EIATTR_REGCOUNT
	.align		4
.L_3:
        /*0018*/ 	.byte	0x04, 0x2f
        /*001a*/ 	.short	(.L_5 - .L_4)
	.align		4
.L_4:
        /*001c*/ 	.word	index@(_Z20matrixMultiplicationPfPKfS1_iii)
        /*0020*/ 	.word	0x00000020


	//----- nvinfo : EIATTR_FRAME_SIZE
	.align		4
.L_5:
        /*0024*/ 	.byte	0x04, 0x11
        /*0026*/ 	.short	(.L_7 - .L_6)
	.align		4
.L_6:
        /*0028*/ 	.word	index@(_Z20matrixMultiplicationPfPKfS1_iii)
        /*002c*/ 	.word	0x00000000


	//----- nvinfo : EIATTR_MIN_STACK_SIZE
	.align		4
.L_7:
        /*0030*/ 	.byte	0x04, 0x12
        /*0032*/ 	.short	(.L_9 - .L_8)
	.align		4
.L_8:
        /*0034*/ 	.word	index@(_Z20matrixMultiplicationPfPKfS1_iii)
        /*0038*/ 	.word	0x00000000


	//----- nvinfo : EIATTR_MIN_STACK_SIZE
	.align		4
.L_9:
        /*003c*/ 	.byte	0x04, 0x12
        /*003e*/ 	.short	(.L_11 - .L_10)
	.align		4
.L_10:
        /*0040*/ 	.word	index@(_Z15transposeMatrixPfPKfii)
        /*0044*/ 	.word	0x00000000
.L_11:


//--------------------- .nv.compat                --------------------------
	.section	.nv.compat,"",@"SHT_CUDA_COMPAT_INFO"
	.align	4
        /*0000*/ 	.byte	0x02, 0x09, 0x00, 0x00, 0x02, 0x02, 0x01, 0x00, 0x02, 0x05, 0x05, 0x00, 0x03, 0x07, 0x01, 0x01
        /*0010*/ 	.byte	0x02, 0x03, 0x00, 0x00, 0x02, 0x06, 0x01, 0x00, 0x04, 0x0b, 0x08, 0x00, 0x09, 0x00, 0x00, 0x00
        /*0020*/ 	.byte	0x00, 0x00, 0x00, 0x00


//--------------------- .nv.info._Z20matrixMultiplicationPfPKfS1_iii --------------------------
	.section	.nv.info._Z20matrixMultiplicationPfPKfS1_iii,"",@"SHT_CUDA_INFO"
	.sectionflags	@""
	.align	4


	//----- nvinfo : EIATTR_CUDA_API_VERSION
	.align		4
        /*0000*/ 	.byte	0x04, 0x37
        /*0002*/ 	.short	(.L_13 - .L_12)
.L_12:
        /*0004*/ 	.word	0x00000082


	//----- nvinfo : EIATTR_KPARAM_INFO
	.align		4
.L_13:
        /*0008*/ 	.byte	0x04, 0x17
        /*000a*/ 	.short	(.L_15 - .L_14)
.L_14:
        /*000c*/ 	.word	0x00000000
        /*0010*/ 	.short	0x0005
        /*0012*/ 	.short	0x0020
        /*0014*/ 	.byte	0x00, 0xf0, 0x11, 0x00


	//----- nvinfo : EIATTR_KPARAM_INFO
	.align		4
.L_15:
        /*0018*/ 	.byte	0x04, 0x17
        /*001a*/ 	.short	(.L_17 - .L_16)
.L_16:
        /*001c*/ 	.word	0x00000000
        /*0020*/ 	.short	0x0004
        /*0022*/ 	.short	0x001c
        /*0024*/ 	.byte	0x00, 0xf0, 0x11, 0x00


	//----- nvinfo : EIATTR_KPARAM_INFO
	.align		4
.L_17:
        /*0028*/ 	.byte	0x04, 0x17
        /*002a*/ 	.short	(.L_19 - .L_18)
.L_18:
        /*002c*/ 	.word	0x00000000
        /*0030*/ 	.short	0x0003
        /*0032*/ 	.short	0x0018
        /*0034*/ 	.byte	0x00, 0xf0, 0x11, 0x00


	//----- nvinfo : EIATTR_KPARAM_INFO
	.align		4
.L_19:
        /*0038*/ 	.byte	0x04, 0x17
        /*003a*/ 	.short	(.L_21 - .L_20)
.L_20:
        /*003c*/ 	.word	0x00000000
        /*0040*/ 	.short	0x0002
        /*0042*/ 	.short	0x0010
        /*0044*/ 	.byte	0x00, 0xf5, 0x21, 0x00


	//----- nvinfo : EIATTR_KPARAM_INFO
	.align		4
.L_21:
        /*0048*/ 	.byte	0x04, 0x17
        /*004a*/ 	.short	(.L_23 - .L_22)
.L_22:
        /*004c*/ 	.word	0x00000000
        /*0050*/ 	.short	0x0001
        /*0052*/ 	.short	0x0008
        /*0054*/ 	.byte	0x00, 0xf5, 0x21, 0x00


	//----- nvinfo : EIATTR_KPARAM_INFO
	.align		4
.L_23:
        /*0058*/ 	.byte	0x04, 0x17
        /*005a*/ 	.short	(.L_25 - .L_24)
.L_24:
        /*005c*/ 	.word	0x00000000
        /*0060*/ 	.short	0x0000
        /*0062*/ 	.short	0x0000
        /*0064*/ 	.byte	0x00, 0xf5, 0x21, 0x00


	//----- nvinfo : EIATTR_SPARSE_MMA_MASK
	.align		4
.L_25:
        /*0068*/ 	.byte	0x03, 0x50
        /*006a*/ 	.short	0x0000


	//----- nvinfo : EIATTR_MAXREG_COUNT
	.align		4
        /*006c*/ 	.byte	0x03, 0x1b
        /*006e*/ 	.short	0x00ff


	//----- nvinfo : EIATTR_MERCURY_ISA_VERSION
	.align		4
        /*0070*/ 	.byte	0x03, 0x5f
        /*0072*/ 	.short	0x0101


	//----- nvinfo : EIATTR_VRC_CTA_INIT_COUNT
	.align		4
        /*0074*/ 	.byte	0x02, 0x4a
	.zero		1
	.zero		1


	//----- nvinfo : EIATTR_EXIT_INSTR_OFFSETS
	.align		4
        /*0078*/ 	.byte	0x04, 0x1c
        /*007a*/ 	.short	(.L_27 - .L_26)


	//   ....[0]....
.L_26:
        /*007c*/ 	.word	0x000000d0


	//   ....[1]....
        /*0080*/ 	.word	0x000008f0


	//----- nvinfo : EIATTR_CBANK_PARAM_SIZE
	.align		4
.L_27:
        /*0084*/ 	.byte	0x03, 0x19
        /*0086*/ 	.short	0x0024


	//----- nvinfo : EIATTR_PARAM_CBANK
	.align		4
        /*0088*/ 	.byte	0x04, 0x0a
        /*008a*/ 	.short	(.L_29 - .L_28)
	.align		4
.L_28:
        /*008c*/ 	.word	index@(.nv.constant0._Z20matrixMultiplicationPfPKfS1_iii)
        /*0090*/ 	.short	0x0380
        /*0092*/ 	.short	0x0024


	//----- nvinfo : EIATTR_SW_WAR
	.align		4
.L_29:
        /*0094*/ 	.byte	0x04, 0x36
        /*0096*/ 	.short	(.L_31 - .L_30)
.L_30:
        /*0098*/ 	.word	0x00000008
.L_31:


//--------------------- .nv.info._Z15transposeMatrixPfPKfii --------------------------
	.section	.nv.info._Z15transposeMatrixPfPKfii,"",@"SHT_CUDA_INFO"
	.sectionflags	@""
	.align	4


	//----- nvinfo : EIATTR_CUDA_API_VERSION
	.align		4
        /*0000*/ 	.byte	0x04, 0x37
        /*0002*/ 	.short	(.L_33 - .L_32)
.L_32:
        /*0004*/ 	.word	0x00000082


	//----- nvinfo : EIATTR_KPARAM_INFO
	.align		4
.L_33:
        /*0008*/ 	.byte	0x04, 0x17
        /*000a*/ 	.short	(.L_35 - .L_34)
.L_34:
        /*000c*/ 	.word	0x00000000
        /*0010*/ 	.short	0x0003
        /*0012*/ 	.short	0x0014
        /*0014*/ 	.byte	0x00, 0xf0, 0x11, 0x00


	//----- nvinfo : EIATTR_KPARAM_INFO
	.align		4
.L_35:
        /*0018*/ 	.byte	0x04, 0x17
        /*001a*/ 	.short	(.L_37 - .L_36)
.L_36:
        /*001c*/ 	.word	0x00000000
        /*0020*/ 	.short	0x0002
        /*0022*/ 	.short	0x0010
        /*0024*/ 	.byte	0x00, 0xf0, 0x11, 0x00


	//----- nvinfo : EIATTR_KPARAM_INFO
	.align		4
.L_37:
        /*0028*/ 	.byte	0x04, 0x17
        /*002a*/ 	.short	(.L_39 - .L_38)
.L_38:
        /*002c*/ 	.word	0x00000000
        /*0030*/ 	.short	0x0001
        /*0032*/ 	.short	0x0008
        /*0034*/ 	.byte	0x00, 0xf5, 0x21, 0x00


	//----- nvinfo : EIATTR_KPARAM_INFO
	.align		4
.L_39:
        /*0038*/ 	.byte	0x04, 0x17
        /*003a*/ 	.short	(.L_41 - .L_40)
.L_40:
        /*003c*/ 	.word	0x00000000
        /*0040*/ 	.short	0x0000
        /*0042*/ 	.short	0x0000
        /*0044*/ 	.byte	0x00, 0xf5, 0x21, 0x00


	//----- nvinfo : EIATTR_SPARSE_MMA_MASK
	.align		4
.L_41:
        /*0048*/ 	.byte	0x03, 0x50
        /*004a*/ 	.short	0x0000


	//----- nvinfo : EIATTR_MAXREG_COUNT
	.align		4
        /*004c*/ 	.byte	0x03, 0x1b
        /*004e*/ 	.short	0x00ff


	//----- nvinfo : EIATTR_MERCURY_ISA_VERSION
	.align		4
        /*0050*/ 	.byte	0x03, 0x5f
        /*0052*/ 	.short	0x0101


	//----- nvinfo : EIATTR_VRC_CTA_INIT_COUNT
	.align		4
        /*0054*/ 	.byte	0x02, 0x4a
	.zero		1
	.zero		1


	//----- nvinfo : EIATTR_EXIT_INSTR_OFFSETS
	.align		4
        /*0058*/ 	.byte	0x04, 0x1c
        /*005a*/ 	.short	(.L_43 - .L_42)


	//   ....[0]....
.L_42:
        /*005c*/ 	.word	0x000000c0


	//   ....[1]....
        /*0060*/ 	.word	0x00000160


	//----- nvinfo : EIATTR_CBANK_PARAM_SIZE
	.align		4
.L_43:
        /*0064*/ 	.byte	0x03, 0x19
        /*0066*/ 	.short	0x0018


	//----- nvinfo : EIATTR_PARAM_CBANK
	.align		4
        /*0068*/ 	.byte	0x04, 0x0a
        /*006a*/ 	.short	(.L_45 - .L_44)
	.align		4
.L_44:
        /*006c*/ 	.word	index@(.nv.constant0._Z15transposeMatrixPfPKfii)
        /*0070*/ 	.short	0x0380
        /*0072*/ 	.short	0x0018


	//----- nvinfo : EIATTR_SW_WAR
	.align		4
.L_45:
        /*0074*/ 	.byte	0x04, 0x36
        /*0076*/ 	.short	(.L_47 - .L_46)
.L_46:
        /*0078*/ 	.word	0x00000008
.L_47:


//--------------------- .nv.callgraph             --------------------------
	.section	.nv.callgraph,"",@"SHT_CUDA_CALLGRAPH"
	.align	4
	.sectionentsize	8
	.align		4
        /*0000*/ 	.word	0x00000000
	.align		4
        /*0004*/ 	.word	0xffffffff
	.align		4
        /*0008*/ 	.word	0x00000000
	.align		4
        /*000c*/ 	.word	0xfffffffe
	.align		4
        /*0010*/ 	.word	0x00000000
	.align		4
        /*0014*/ 	.word	0xfffffffd
	.align		4
        /*0018*/ 	.word	0x00000000
	.align		4
        /*001c*/ 	.word	0xfffffffc


//--------------------- .text._Z20matrixMultiplicationPfPKfS1_iii --------------------------
	.section	.text._Z20matrixMultiplicationPfPKfS1_iii,"ax",@progbits
	.align	128
        .global         _Z20matrixMultiplicationPfPKfS1_iii
        .type           _Z20matrixMultiplicationPfPKfS1_iii,@function
        .size           _Z20matrixMultiplicationPfPKfS1_iii,(.L_x_6 - _Z20matrixMultiplicationPfPKfS1_iii)
        .other          _Z20matrixMultiplicationPfPKfS1_iii,@"STO_CUDA_ENTRY STV_DEFAULT"
_Z20matrixMultiplicationPfPKfS1_iii:
.text._Z20matrixMultiplicationPfPKfS1_iii:
[----:B------:R-:W-:Y:S01]  /*0000*/  LDC R1, c[0x0][0x37c] ;  /* 0x0000df00ff017b82 */ /* 0x000fe20000000800 */
[----:B------:R-:W0:Y:S07]  /*0010*/  S2R R5, SR_TID.X ;  /* 0x0000000000057919 */ /* 0x000e2e0000002100 */
[----:B------:R-:W1:Y:S01]  /*0020*/  LDC R16, c[0x0][0x364] ;  /* 0x0000d900ff107b82 */ /* 0x000e620000000800 */
[----:B------:R-:W2:Y:S01]  /*0030*/  LDCU UR6, c[0x0][0x398] ;  /* 0x00007300ff0677ac */ /* 0x000ea20008000800 */
[----:B------:R-:W1:Y:S06]  /*0040*/  S2R R3, SR_TID.Y ;  /* 0x0000000000037919 */ /* 0x000e6c0000002200 */
[----:B------:R-:W0:Y:S08]  /*0050*/  S2UR UR5, SR_CTAID.X ;  /* 0x00000000000579c3 */ /* 0x000e300000002500 */
[----:B------:R-:W0:Y:S08]  /*0060*/  LDC R0, c[0x0][0x360] ;  /* 0x0000d800ff007b82 */ /* 0x000e300000000800 */
[----:B------:R-:W1:Y:S08]  /*0070*/  S2UR UR4, SR_CTAID.Y ;  /* 0x00000000000479c3 */ /* 0x000e700000002600 */
[----:B------:R-:W3:Y:S01]  /*0080*/  LDC R17, c[0x0][0x3a0] ;  /* 0x0000e800ff117b82 */ /* 0x000ee20000000800 */
[----:B0-----:R-:W-:-:S02]  /*0090*/  IMAD R0, R0, UR5, R5 ;  /* 0x0000000500007c24 */ /* 0x001fc4000f8e0205 */
[----:B-1----:R-:W-:-:S03]  /*00a0*/  IMAD R16, R16, UR4, R3 ;  /* 0x0000000410107c24 */ /* 0x002fc6000f8e0203 */
[----:B---3--:R-:W-:-:S04]  /*00b0*/  ISETP.GE.AND P0, PT, R0, R17, PT ;  /* 0x000000110000720c */ /* 0x008fc80003f06270 */
[----:B--2---:R-:W-:-:S13]  /*00c0*/  ISETP.GE.OR P0, PT, R16, UR6, P0 ;  /* 0x0000000610007c0c */ /* 0x004fda0008706670 */
[----:B------:R-:W-:Y:S05]  /*00d0*/  @P0 EXIT ;  /* 0x000000000000094d */ /* 0x000fea0003800000 */
[----:B------:R-:W0:Y:S01]  /*00e0*/  LDC R19, c[0x0][0x39c] ;  /* 0x0000e700ff137b82 */ /* 0x000e220000000800 */
[----:B------:R-:W1:Y:S01]  /*00f0*/  LDCU.64 UR4, c[0x0][0x358] ;  /* 0x00006b00ff0477ac */ /* 0x000e620008000a00 */
[----:B------:R-:W-:Y:S01]  /*0100*/  HFMA2 R24, -RZ, RZ, 0, 0 ;  /* 0x00000000ff187431 */ /* 0x000fe200000001ff */
[----:B0-----:R-:W-:-:S13]  /*0110*/  ISETP.GE.AND P0, PT, R19, 0x1, PT ;  /* 0x000000011300780c */ /* 0x001fda0003f06270 */
[----:B-1----:R-:W-:Y:S05]  /*0120*/  @!P0 BRA `(.L_x_0) ;  /* 0x0000000400e08947 */ /* 0x002fea0003800000 */
[C---:B------:R-:W-:Y:S01]  /*0130*/  ISETP.GE.U32.AND P1, PT, R19.reuse, 0x8, PT ;  /* 0x000000081300780c */ /* 0x040fe20003f26070 */
[----:B------:R-:W-:Y:S01]  /*0140*/  IMAD R20, R16, R19, RZ ;  /* 0x0000001310147224 */ /* 0x000fe200078e02ff */
[----:B------:R-:W-:Y:S02]  /*0150*/  LOP3.LUT R27, R19, 0x7, RZ, 0xc0, !PT ;  /* 0x00000007131b7812 */ /* 0x000fe400078ec0ff */
[----:B------:R-:W-:Y:S02]  /*0160*/  MOV R24, RZ ;  /* 0x000000ff00187202 */ /* 0x000fe40000000f00 */
[----:B------:R-:W-:Y:S02]  /*0170*/  ISETP.NE.AND P0, PT, R27, RZ, PT ;  /* 0x000000ff1b00720c */ /* 0x000fe40003f05270 */
[----:B------:R-:W-:-:S05]  /*0180*/  MOV R21, RZ ;  /* 0x000000ff00157202 */ /* 0x000fca0000000f00 */
[----:B------:R-:W-:Y:S06]  /*0190*/  @!P1 BRA `(.L_x_1) ;  /* 0x0000000000c49947 */ /* 0x000fec0003800000 */
[----:B------:R-:W0:Y:S01]  /*01a0*/  LDC.64 R2, c[0x0][0x388] ;  /* 0x0000e200ff027b82 */ /* 0x000e220000000a00 */
[----:B------:R-:W-:Y:S02]  /*01b0*/  LOP3.LUT R21, R19, 0x7ffffff8, RZ, 0xc0, !PT ;  /* 0x7ffffff813157812 */ /* 0x000fe400078ec0ff */
[----:B------:R-:W-:Y:S02]  /*01c0*/  MOV R24, RZ ;  /* 0x000000ff00187202 */ /* 0x000fe40000000f00 */
[----:B------:R-:W-:Y:S02]  /*01d0*/  MOV R18, R0 ;  /* 0x0000000000127202 */ /* 0x000fe40000000f00 */
[----:B------:R-:W-:Y:S01]  /*01e0*/  IADD3 R22, PT, PT, -R21, RZ, RZ ;  /* 0x000000ff15167210 */ /* 0x000fe20007ffe1ff */
[----:B0-----:R-:W-:-:S03]  /*01f0*/  IMAD.WIDE.U32 R2, R20, 0x4, R2 ;  /* 0x0000000414027825 */ /* 0x001fc600078e0002 */
[----:B------:R-:W-:-:S04]  /*0200*/  IADD3 R4, P1, PT, R2, 0x10, RZ ;  /* 0x0000001002047810 */ /* 0x000fc80007f3e0ff */
[----:B------:R-:W-:-:S09]  /*0210*/  IADD3.X R5, PT, PT, RZ, R3, RZ, P1, !PT ;  /* 0x00000003ff057210 */ /* 0x000fd20000ffe4ff */
.L_x_2:
[----:B------:R-:W0:Y:S01]  /*0220*/  LDC.64 R14, c[0x0][0x390] ;  /* 0x0000e400ff0e7b82 */ /* 0x000e220000000a00 */
[----:B------:R-:W-:Y:S02]  /*0230*/  MOV R2, R4 ;  /* 0x0000000400027202 */ /* 0x000fe40000000f00 */
[----:B------:R-:W-:-:S05]  /*0240*/  MOV R3, R5 ;  /* 0x0000000500037202 */ /* 0x000fca0000000f00 */
[----:B------:R-:W2:Y:S04]  /*0250*/  LDG.E R25, desc[UR4][R2.64+-0x10] ;  /* 0xfffff00402197981 */ /* 0x000ea8000c1e1900 */
[----:B------:R-:W3:Y:S04]  /*0260*/  LDG.E R23, desc[UR4][R2.64+-0xc] ;  /* 0xfffff40402177981 */ /* 0x000ee8000c1e1900 */
[----:B------:R-:W4:Y:S04]  /*0270*/  LDG.E R29, desc[UR4][R2.64+-0x8] ;  /* 0xfffff804021d7981 */ /* 0x000f28000c1e1900 */
[----:B------:R-:W5:Y:S01]  /*0280*/  LDG.E R28, desc[UR4][R2.64+-0x4] ;  /* 0xfffffc04021c7981 */ /* 0x000f62000c1e1900 */
[----:B0-----:R-:W-:-:S05]  /*0290*/  IMAD.WIDE R14, R18, 0x4, R14 ;  /* 0x00000004120e7825 */ /* 0x001fca00078e020e */
[----:B------:R0:W2:Y:S01]  /*02a0*/  LDG.E R26, desc[UR4][R14.64] ;  /* 0x000000040e1a7981 */ /* 0x0000a2000c1e1900 */
[----:B------:R-:W-:-:S04]  /*02b0*/  IMAD.WIDE R12, R17, 0x4, R14 ;  /* 0x00000004110c7825 */ /* 0x000fc800078e020e */
[C---:B------:R-:W-:Y:S02]  /*02c0*/  IMAD.WIDE R4, R17.reuse, 0x4, R12 ;  /* 0x0000000411047825 */ /* 0x040fe400078e020c */
[----:B------:R-:W3:Y:S02]  /*02d0*/  LDG.E R12, desc[UR4][R12.64] ;  /* 0x000000040c0c7981 */ /* 0x000ee4000c1e1900 */
[C---:B------:R-:W-:Y:S02]  /*02e0*/  IMAD.WIDE R8, R17.reuse, 0x4, R4 ;  /* 0x0000000411087825 */ /* 0x040fe400078e0204 */
[----:B------:R-:W4:Y:S02]  /*02f0*/  LDG.E R4, desc[UR4][R4.64] ;  /* 0x0000000404047981 */ /* 0x000f24000c1e1900 */
[C---:B------:R-:W-:Y:S02]  /*0300*/  IMAD.WIDE R6, R17.reuse, 0x4, R8 ;  /* 0x0000000411067825 */ /* 0x040fe400078e0208 */
[----:B------:R-:W5:Y:S02]  /*0310*/  LDG.E R8, desc[UR4][R8.64] ;  /* 0x0000000408087981 */ /* 0x000f64000c1e1900 */
[----:B------:R-:W-:-:S02]  /*0320*/  IMAD.WIDE R10, R17, 0x4, R6 ;  /* 0x00000004110a7825 */ /* 0x000fc400078e0206 */
[----:B------:R-:W5:Y:S04]  /*0330*/  LDG.E R5, desc[UR4][R2.64] ;  /* 0x0000000402057981 */ /* 0x000f68000c1e1900 */
[----:B------:R-:W5:Y:S01]  /*0340*/  LDG.E R6, desc[UR4][R6.64] ;  /* 0x0000000406067981 */ /* 0x000f62000c1e1900 */
[----:B0-----:R-:W-:-:S03]  /*0350*/  IMAD.WIDE R14, R17, 0x4, R10 ;  /* 0x00000004110e7825 */ /* 0x001fc600078e020a */
[----:B------:R-:W5:Y:S04]  /*0360*/  LDG.E R10, desc[UR4][R10.64] ;  /* 0x000000040a0a7981 */ /* 0x000f68000c1e1900 */
[----:B------:R-:W5:Y:S04]  /*0370*/  LDG.E R13, desc[UR4][R14.64] ;  /* 0x000000040e0d7981 */ /* 0x000f68000c1e1900 */
[----:B------:R-:W5:Y:S04]  /*0380*/  LDG.E R7, desc[UR4][R2.64+0x4] ;  /* 0x0000040402077981 */ /* 0x000f68000c1e1900 */
[----:B------:R-:W5:Y:S01]  /*0390*/  LDG.E R9, desc[UR4][R2.64+0xc] ;  /* 0x00000c0402097981 */ /* 0x000f62000c1e1900 */
[----:B--2---:R-:W-:Y:S01]  /*03a0*/  FFMA R26, R25, R26, R24 ;  /* 0x0000001a191a7223 */ /* 0x004fe20000000018 */
[----:B------:R-:W-:-:S02]  /*03b0*/  IMAD.WIDE R24, R17, 0x4, R14 ;  /* 0x0000000411187825 */ /* 0x000fc400078e020e */
[----:B------:R-:W2:Y:S04]  /*03c0*/  LDG.E R14, desc[UR4][R2.64+0x8] ;  /* 0x00000804020e7981 */ /* 0x000ea8000c1e1900 */
[----:B------:R-:W2:Y:S01]  /*03d0*/  LDG.E R24, desc[UR4][R24.64] ;  /* 0x0000000418187981 */ /* 0x000ea2000c1e1900 */
[----:B---3--:R-:W-:Y:S01]  /*03e0*/  FFMA R12, R23, R12, R26 ;  /* 0x0000000c170c7223 */ /* 0x008fe2000000001a */
[----:B------:R-:W-:-:S03]  /*03f0*/  IADD3 R22, PT, PT, R22, 0x8, RZ ;  /* 0x0000000816167810 */ /* 0x000fc60007ffe0ff */
[----:B----4-:R-:W-:Y:S01]  /*0400*/  FFMA R29, R29, R4, R12 ;  /* 0x000000041d1d7223 */ /* 0x010fe2000000000c */
[----:B------:R-:W-:-:S03]  /*0410*/  ISETP.NE.AND P1, PT, R22, RZ, PT ;  /* 0x000000ff1600720c */ /* 0x000fc60003f25270 */
[----:B-----5:R-:W-:Y:S01]  /*0420*/  FFMA R8, R28, R8, R29 ;  /* 0x000000081c087223 */ /* 0x020fe2000000001d */
[----:B------:R-:W-:-:S03]  /*0430*/  IADD3 R4, P2, PT, R2, 0x20, RZ ;  /* 0x0000002002047810 */ /* 0x000fc60007f5e0ff */
[----:B------:R-:W-:Y:S01]  /*0440*/  FFMA R6, R5, R6, R8 ;  /* 0x0000000605067223 */ /* 0x000fe20000000008 */
[----:B------:R-:W-:Y:S02]  /*0450*/  IADD3.X R5, PT, PT, RZ, R3, RZ, P2, !PT ;  /* 0x00000003ff057210 */ /* 0x000fe400017fe4ff */
[----:B------:R-:W-:Y:S01]  /*0460*/  LEA R18, R17, R18, 0x3 ;  /* 0x0000001211127211 */ /* 0x000fe200078e18ff */
[----:B------:R-:W-:-:S04]  /*0470*/  FFMA R7, R7, R10, R6 ;  /* 0x0000000a07077223 */ /* 0x000fc80000000006 */
[----:B--2---:R-:W-:-:S04]  /*0480*/  FFMA R14, R14, R13, R7 ;  /* 0x0000000d0e0e7223 */ /* 0x004fc80000000007 */
[----:B------:R-:W-:Y:S01]  /*0490*/  FFMA R24, R9, R24, R14 ;  /* 0x0000001809187223 */ /* 0x000fe2000000000e */
[----:B------:R-:W-:Y:S06]  /*04a0*/  @P1 BRA `(.L_x_2) ;  /* 0xfffffffc005c1947 */ /* 0x000fec000383ffff */
.L_x_1:
[----:B------:R-:W-:Y:S05]  /*04b0*/  @!P0 BRA `(.L_x_0) ;  /* 0x0000000000fc8947 */ /* 0x000fea0003800000 */
[----:B------:R-:W-:Y:S02]  /*04c0*/  ISETP.GE.U32.AND P1, PT, R27, 0x4, PT ;  /* 0x000000041b00780c */ /* 0x000fe40003f26070 */
[----:B------:R-:W-:-:S04]  /*04d0*/  LOP3.LUT R14, R19, 0x3, RZ, 0xc0, !PT ;  /* 0x00000003130e7812 */ /* 0x000fc800078ec0ff */
[----:B------:R-:W-:-:S07]  /*04e0*/  ISETP.NE.AND P0, PT, R14, RZ, PT ;  /* 0x000000ff0e00720c */ /* 0x000fce0003f05270 */
[----:B------:R-:W-:Y:S06]  /*04f0*/  @!P1 BRA `(.L_x_3) ;  /* 0x00000000006c9947 */ /* 0x000fec0003800000 */
[----:B------:R-:W0:Y:S01]  /*0500*/  LDC.64 R4, c[0x0][0x390] ;  /* 0x0000e400ff047b82 */ /* 0x000e220000000a00 */
[----:B------:R-:W1:Y:S01]  /*0510*/  LDCU.64 UR6, c[0x0][0x388] ;  /* 0x00007100ff0677ac */ /* 0x000e620008000a00 */
[----:B------:R-:W-:Y:S01]  /*0520*/  IMAD R7, R21, R17, R0 ;  /* 0x0000001115077224 */ /* 0x000fe200078e0200 */
[CC--:B------:R-:W-:Y:S02]  /*0530*/  IADD3 R3, PT, PT, R20.reuse, R21.reuse, RZ ;  /* 0x0000001514037210 */ /* 0x0c0fe40007ffe0ff */
[----:B------:R-:W-:-:S03]  /*0540*/  IADD3 R8, P1, PT, R20, R21, RZ ;  /* 0x0000001514087210 */ /* 0x000fc60007f3e0ff */
[----:B------:R-:W2:Y:S01]  /*0550*/  LDC.64 R12, c[0x0][0x388] ;  /* 0x0000e200ff0c7b82 */ /* 0x000ea20000000a00 */
[----:B0-----:R-:W-:-:S04]  /*0560*/  IMAD.WIDE R4, R7, 0x4, R4 ;  /* 0x0000000407047825 */ /* 0x001fc800078e0204 */
[----:B------:R-:W-:Y:S02]  /*0570*/  IMAD.WIDE R6, R17, 0x4, R4 ;  /* 0x0000000411067825 */ /* 0x000fe400078e0204 */
[----:B------:R-:W3:Y:S02]  /*0580*/  LDG.E R4, desc[UR4][R4.64] ;  /* 0x0000000404047981 */ /* 0x000ee4000c1e1900 */
[----:B--2---:R-:W-:Y:S01]  /*0590*/  IMAD.WIDE.U32 R12, R3, 0x4, R12 ;  /* 0x00000004030c7825 */ /* 0x004fe200078e000c */
[----:B------:R-:W-:Y:S02]  /*05a0*/  IADD3.X R3, PT, PT, RZ, RZ, RZ, P1, !PT ;  /* 0x000000ffff037210 */ /* 0x000fe40000ffe4ff */
[----:B-1----:R-:W-:-:S03]  /*05b0*/  LEA R2, P1, R8, UR6, 0x2 ;  /* 0x0000000608027c11 */ /* 0x002fc6000f8210ff */
[----:B------:R-:W3:Y:S01]  /*05c0*/  LDG.E R13, desc[UR4][R12.64] ;  /* 0x000000040c0d7981 */ /* 0x000ee2000c1e1900 */
[----:B------:R-:W-:Y:S01]  /*05d0*/  LEA.HI.X R3, R8, UR7, R3, 0x2, P1 ;  /* 0x0000000708037c11 */ /* 0x000fe200088f1403 */
[C---:B------:R-:W-:Y:S02]  /*05e0*/  IMAD.WIDE R8, R17.reuse, 0x4, R6 ;  /* 0x0000000411087825 */ /* 0x040fe400078e0206 */
[----:B------:R-:W2:Y:S04]  /*05f0*/  LDG.E R6, desc[UR4][R6.64] ;  /* 0x0000000406067981 */ /* 0x000ea8000c1e1900 */
[----:B------:R-:W2:Y:S01]  /*0600*/  LDG.E R15, desc[UR4][R2.64+0x4] ;  /* 0x00000404020f7981 */ /* 0x000ea2000c1e1900 */
[----:B------:R-:W-:-:S03]  /*0610*/  IMAD.WIDE R10, R17, 0x4, R8 ;  /* 0x00000004110a7825 */ /* 0x000fc600078e0208 */
[----:B------:R-:W4:Y:S04]  /*0620*/  LDG.E R22, desc[UR4][R8.64] ;  /* 0x0000000408167981 */ /* 0x000f28000c1e1900 */
[----:B------:R-:W4:Y:S04]  /*0630*/  LDG.E R18, desc[UR4][R2.64+0x8] ;  /* 0x0000080402127981 */ /* 0x000f28000c1e1900 */
[----:B------:R-:W5:Y:S04]  /*0640*/  LDG.E R26, desc[UR4][R2.64+0xc] ;  /* 0x00000c04021a7981 */ /* 0x000f68000c1e1900 */
[----:B------:R-:W5:Y:S01]  /*0650*/  LDG.E R10, desc[UR4][R10.64] ;  /* 0x000000040a0a7981 */ /* 0x000f62000c1e1900 */
[----:B------:R-:W-:Y:S01]  /*0660*/  IADD3 R21, PT, PT, R21, 0x4, RZ ;  /* 0x0000000415157810 */ /* 0x000fe20007ffe0ff */
[----:B---3--:R-:W-:-:S04]  /*0670*/  FFMA R24, R13, R4, R24 ;  /* 0x000000040d187223 */ /* 0x008fc80000000018 */
[----:B--2---:R-:W-:-:S04]  /*0680*/  FFMA R15, R15, R6, R24 ;  /* 0x000000060f0f7223 */ /* 0x004fc80000000018 */
[----:B----4-:R-:W-:-:S04]  /*0690*/  FFMA R15, R18, R22, R15 ;  /* 0x00000016120f7223 */ /* 0x010fc8000000000f */
[----:B-----5:R-:W-:-:S07]  /*06a0*/  FFMA R24, R26, R10, R15 ;  /* 0x0000000a1a187223 */ /* 0x020fce000000000f */
.L_x_3:
[----:B------:R-:W-:Y:S05]  /*06b0*/  @!P0 BRA `(.L_x_0) ;  /* 0x00000000007c8947 */ /* 0x000fea0003800000 */
[----:B------:R-:W-:Y:S02]  /*06c0*/  ISETP.NE.AND P1, PT, R14, 0x1, PT ;  /* 0x000000010e00780c */ /* 0x000fe40003f25270 */
[----:B------:R-:W-:-:S04]  /*06d0*/  LOP3.LUT R19, R19, 0x1, RZ, 0xc0, !PT ;  /* 0x0000000113137812 */ /* 0x000fc800078ec0ff */
[----:B------:R-:W-:-:S07]  /*06e0*/  ISETP.NE.U32.AND P0, PT, R19, 0x1, PT ;  /* 0x000000011300780c */ /* 0x000fce0003f05070 */
[----:B------:R-:W0:Y:S01]  /*06f0*/  @P1 LDC.64 R10, c[0x0][0x388] ;  /* 0x0000e200ff0a1b82 */ /* 0x000e220000000a00 */
[CC--:B------:R-:W-:Y:S02]  /*0700*/  @P1 IADD3 R13, PT, PT, R20.reuse, R21.reuse, RZ ;  /* 0x00000015140d1210 */ /* 0x0c0fe40007ffe0ff */
[----:B------:R-:W-:-:S04]  /*0710*/  @P1 IADD3 R12, P2, PT, R20, R21, RZ ;  /* 0x00000015140c1210 */ /* 0x000fc80007f5e0ff */
[----:B------:R-:W-:Y:S01]  /*0720*/  @P1 IADD3.X R14, PT, PT, RZ, RZ, RZ, P2, !PT ;  /* 0x000000ffff0e1210 */ /* 0x000fe200017fe4ff */
[----:B------:R-:W1:Y:S08]  /*0730*/  @P1 LDC.64 R8, c[0x0][0x390] ;  /* 0x0000e400ff081b82 */ /* 0x000e700000000a00 */
[----:B------:R-:W2:Y:S08]  /*0740*/  @P1 LDC.64 R6, c[0x0][0x388] ;  /* 0x0000e200ff061b82 */ /* 0x000eb00000000a00 */
[----:B------:R-:W3:Y:S01]  /*0750*/  @!P0 LDC.64 R4, c[0x0][0x388] ;  /* 0x0000e200ff048b82 */ /* 0x000ee20000000a00 */
[----:B0-----:R-:W-:-:S04]  /*0760*/  @P1 IMAD.WIDE.U32 R10, R13, 0x4, R10 ;  /* 0x000000040d0a1825 */ /* 0x001fc800078e000a */
[C---:B------:R-:W-:Y:S01]  /*0770*/  @P1 IMAD R13, R21.reuse, R17, R0 ;  /* 0x00000011150d1224 */ /* 0x040fe200078e0200 */
[----:B------:R-:W-:Y:S01]  /*0780*/  @P1 IADD3 R21, PT, PT, R21, 0x2, RZ ;  /* 0x0000000215151810 */ /* 0x000fe20007ffe0ff */
[----:B------:R-:W4:Y:S01]  /*0790*/  @P1 LDG.E R11, desc[UR4][R10.64] ;  /* 0x000000040a0b1981 */ /* 0x000f22000c1e1900 */
[----:B------:R-:W0:Y:S01]  /*07a0*/  @!P0 LDC.64 R2, c[0x0][0x390] ;  /* 0x0000e400ff028b82 */ /* 0x000e220000000a00 */
[----:B-1----:R-:W-:Y:S01]  /*07b0*/  @P1 IMAD.WIDE R8, R13, 0x4, R8 ;  /* 0x000000040d081825 */ /* 0x002fe200078e0208 */
[----:B------:R-:W-:Y:S02]  /*07c0*/  @!P0 IADD3 R15, PT, PT, R20, R21, RZ ;  /* 0x00000015140f8210 */ /* 0x000fe40007ffe0ff */
[----:B--2---:R-:W-:Y:S01]  /*07d0*/  @P1 LEA R6, P2, R12, R6, 0x2 ;  /* 0x000000060c061211 */ /* 0x004fe200078410ff */
[----:B------:R-:W-:-:S03]  /*07e0*/  @!P0 IMAD R21, R21, R17, R0 ;  /* 0x0000001115158224 */ /* 0x000fc600078e0200 */
[----:B------:R-:W-:Y:S01]  /*07f0*/  @P1 LEA.HI.X R7, R12, R7, R14, 0x2, P2 ;  /* 0x000000070c071211 */ /* 0x000fe200010f140e */
[----:B------:R-:W-:Y:S01]  /*0800*/  @P1 IMAD.WIDE R12, R17, 0x4, R8 ;  /* 0x00000004110c1825 */ /* 0x000fe200078e0208 */
[----:B------:R-:W4:Y:S03]  /*0810*/  @P1 LDG.E R14, desc[UR4][R8.64] ;  /* 0x00000004080e1981 */ /* 0x000f26000c1e1900 */
[----:B---3--:R-:W-:Y:S01]  /*0820*/  @!P0 IMAD.WIDE.U32 R4, R15, 0x4, R4 ;  /* 0x000000040f048825 */ /* 0x008fe200078e0004 */
[----:B------:R-:W2:Y:S04]  /*0830*/  @P1 LDG.E R6, desc[UR4][R6.64+0x4] ;  /* 0x0000040406061981 */ /* 0x000ea8000c1e1900 */
[----:B------:R-:W2:Y:S01]  /*0840*/  @P1 LDG.E R12, desc[UR4][R12.64] ;  /* 0x000000040c0c1981 */ /* 0x000ea2000c1e1900 */
[----:B0-----:R-:W-:-:S03]  /*0850*/  @!P0 IMAD.WIDE R2, R21, 0x4, R2 ;  /* 0x0000000415028825 */ /* 0x001fc600078e0202 */
[----:B------:R-:W3:Y:S04]  /*0860*/  @!P0 LDG.E R5, desc[UR4][R4.64] ;  /* 0x0000000404058981 */ /* 0x000ee8000c1e1900 */
[----:B------:R-:W3:Y:S01]  /*0870*/  @!P0 LDG.E R2, desc[UR4][R2.64] ;  /* 0x0000000402028981 */ /* 0x000ee2000c1e1900 */
[----:B----4-:R-:W-:-:S04]  /*0880*/  @P1 FFMA R11, R11, R14, R24 ;  /* 0x0000000e0b0b1223 */ /* 0x010fc80000000018 */
[----:B--2---:R-:W-:-:S04]  /*0890*/  @P1 FFMA R24, R6, R12, R11 ;  /* 0x0000000c06181223 */ /* 0x004fc8000000000b */
[----:B---3--:R-:W-:-:S07]  /*08a0*/  @!P0 FFMA R24, R5, R2, R24 ;  /* 0x0000000205188223 */ /* 0x008fce0000000018 */
.L_x_0:
[----:B------:R-:W0:Y:S01]  /*08b0*/  LDC.64 R2, c[0x0][0x380] ;  /* 0x0000e000ff027b82 */ /* 0x000e220000000a00 */
[----:B------:R-:W-:-:S04]  /*08c0*/  IMAD R17, R16, R17, R0 ;  /* 0x0000001110117224 */ /* 0x000fc800078e0200 */
[----:B0-----:R-:W-:-:S05]  /*08d0*/  IMAD.WIDE R2, R17, 0x4, R2 ;  /* 0x0000000411027825 */ /* 0x001fca00078e0202 */
[----:B------:R-:W-:Y:S01]  /*08e0*/  STG.E desc[UR4][R2.64], R24 ;  /* 0x0000001802007986 */ /* 0x000fe2000c101904 */
[----:B------:R-:W-:Y:S05]  /*08f0*/  EXIT ;  /* 0x000000000000794d */ /* 0x000fea0003800000 */
.L_x_4:
[----:B------:R-:W-:-:S00]  /*0900*/  BRA `(.L_x_4) ;  /* 0xfffffffc00fc7947 */ /* 0x000fc0000383ffff */
[----:B------:R-:W-:-:S00]  /*0910*/  NOP ;  /* 0x0000000000007918 */ /* 0x000fc00000000000 */
        /* <DEDUP_REMOVED lines=14> */
.L_x_6:


//--------------------- .text._Z15transposeMatrixPfPKfii --------------------------
	.section	.text._Z15transposeMatrixPfPKfii,"ax",@progbits
	.align	128
        .global         _Z15transposeMatrixPfPKfii
        .type           _Z15transposeMatrixPfPKfii,@function
        .size           _Z15transposeMatrixPfPKfii,(.L_x_7 - _Z15transposeMatrixPfPKfii)
        .other          _Z15transposeMatrixPfPKfii,@"STO_CUDA_ENTRY STV_DEFAULT"
_Z15transposeMatrixPfPKfii:
.text._Z15transposeMatrixPfPKfii:
[----:B------:R-:W-:Y:S01]  /*0000*/  LDC R1, c[0x0][0x37c] ;  /* 0x0000df00ff017b82 */ /* 0x000fe20000000800 */
[----:B------:R-:W0:Y:S07]  /*0010*/  S2R R2, SR_TID.X ;  /* 0x0000000000027919 */ /* 0x000e2e0000002100 */
[----:B------:R-:W1:Y:S01]  /*0020*/  LDC R0, c[0x0][0x364] ;  /* 0x0000d900ff007b82 */ /* 0x000e620000000800 */
[----:B------:R-:W2:Y:S01]  /*0030*/  LDCU.64 UR6, c[0x0][0x390] ;  /* 0x00007200ff0677ac */ /* 0x000ea20008000a00 */
[----:B------:R-:W1:Y:S06]  /*0040*/  S2R R3, SR_TID.Y ;  /* 0x0000000000037919 */ /* 0x000e6c0000002200 */
[----:B------:R-:W0:Y:S08]  /*0050*/  S2UR UR5, SR_CTAID.X ;  /* 0x00000000000579c3 */ /* 0x000e300000002500 */
[----:B------:R-:W0:Y:S08]  /*0060*/  LDC R7, c[0x0][0x360] ;  /* 0x0000d800ff077b82 */ /* 0x000e300000000800 */
[----:B------:R-:W1:Y:S01]  /*0070*/  S2UR UR4, SR_CTAID.Y ;  /* 0x00000000000479c3 */ /* 0x000e620000002600 */
[----:B0-----:R-:W-:-:S05]  /*0080*/  IMAD R7, R7, UR5, R2 ;  /* 0x0000000507077c24 */ /* 0x001fca000f8e0202 */
[----:B--2---:R-:W-:Y:S01]  /*0090*/  ISETP.GE.AND P0, PT, R7, UR7, PT ;  /* 0x0000000707007c0c */ /* 0x004fe2000bf06270 */
[----:B-1----:R-:W-:-:S05]  /*00a0*/  IMAD R0, R0, UR4, R3 ;  /* 0x0000000400007c24 */ /* 0x002fca000f8e0203 */
[----:B------:R-:W-:-:S13]  /*00b0*/  ISETP.GE.OR P0, PT, R0, UR6, P0 ;  /* 0x0000000600007c0c */ /* 0x000fda0008706670 */
[----:B------:R-:W-:Y:S05]  /*00c0*/  @P0 EXIT ;  /* 0x000000000000094d */ /* 0x000fea0003800000 */
[----:B------:R-:W0:Y:S01]  /*00d0*/  LDC.64 R2, c[0x0][0x388] ;  /* 0x0000e200ff027b82 */ /* 0x000e220000000a00 */
[----:B------:R-:W1:Y:S01]  /*00e0*/  LDCU.64 UR4, c[0x0][0x358] ;  /* 0x00006b00ff0477ac */ /* 0x000e620008000a00 */
[----:B------:R-:W-:-:S04]  /*00f0*/  IMAD R5, R0, UR7, R7 ;  /* 0x0000000700057c24 */ /* 0x000fc8000f8e0207 */
[----:B0-----:R-:W-:Y:S02]  /*0100*/  IMAD.WIDE R2, R5, 0x4, R2 ;  /* 0x0000000405027825 */ /* 0x001fe400078e0202 */
[----:B------:R-:W0:Y:S04]  /*0110*/  LDC.64 R4, c[0x0][0x380] ;  /* 0x0000e000ff047b82 */ /* 0x000e280000000a00 */
[----:B-1----:R-:W2:Y:S01]  /*0120*/  LDG.E R3, desc[UR4][R2.64] ;  /* 0x0000000402037981 */ /* 0x002ea2000c1e1900 */
[----:B------:R-:W-:-:S04]  /*0130*/  IMAD R7, R7, UR6, R0 ;  /* 0x0000000607077c24 */ /* 0x000fc8000f8e0200 */
[----:B0-----:R-:W-:-:S05]  /*0140*/  IMAD.WIDE R4, R7, 0x4, R4 ;  /* 0x0000000407047825 */ /* 0x001fca00078e0204 */
[----:B--2---:R-:W-:Y:S01]  /*0150*/  STG.E desc[UR4][R4.64], R3 ;  /* 0x0000000304007986 */ /* 0x004fe2000c101904 */
[----:B------:R-:W-:Y:S05]  /*0160*/  EXIT ;  /* 0x000000000000794d */ /* 0x000fea0003800000 */
.L_x_5:
        /* <DEDUP_REMOVED lines=9> */
.L_x_7:


//--------------------- .nv.shared.reserved.0     --------------------------
	.section	.nv.shared.reserved.0,"aw",@nobits
	.weak		__nv_reservedSMEM_offset_0_alias
	.size		__nv_reservedSMEM_offset_0_alias, 0, 64
	.other		__nv_reservedSMEM_offset_0_alias,@"STO_CUDA_RESERVED_SHARED STV_DEFAULT"
__nv_reservedSMEM_offset_0_alias:
	.zero		0
	.zero		64


//--------------------- .nv.constant0._Z20matrixMultiplicationPfPKfS1_iii --------------------------
	.section	.nv.constant0._Z20matrixMultiplicationPfPKfS1_iii,"a",@progbits
	.sectionflags	@""
	.align	4
.nv.constant0._Z20matrixMultiplicationPfPKfS1_iii:
	.zero		932


//--------------------- .nv.constant0._Z15transposeMatrixPfPKfii --------------------------
	.section	.nv.constant0._Z15transposeMatrixPfPKfii,"a",@progbits
	.sectionflags	@""
	.align	4
.nv.constant0._Z15transposeMatrixPfPKfii:
	.zero		920


//--------------------- SYMBOLS --------------------------

	.type		.nv.reservedSmem.offset0,@object
	.size		.nv.reservedSmem.offset0,0x4
